//
// Generated by NVIDIA NVVM Compiler
//
// Compiler Build ID: CL-36424714
// Cuda compilation tools, release 13.0, V13.0.88
// Based on NVVM 20.0.0
//

.version 9.0
.target sm_100
.address_size 64

	// .globl	_Z19GPU_matrix_multiplyPfS_S_i

.visible .entry _Z19GPU_matrix_multiplyPfS_S_i(
	.param .u64 .ptr .align 1 _Z19GPU_matrix_multiplyPfS_S_i_param_0,
	.param .u64 .ptr .align 1 _Z19GPU_matrix_multiplyPfS_S_i_param_1,
	.param .u64 .ptr .align 1 _Z19GPU_matrix_multiplyPfS_S_i_param_2,
	.param .u32 _Z19GPU_matrix_multiplyPfS_S_i_param_3
)
{
	.reg .pred 	%p<12>;
	.reg .b32 	%r<82>;
	.reg .b32 	%f<68>;
	.reg .b64 	%rd<57>;

	ld.param.u64 	%rd5, [_Z19GPU_matrix_multiplyPfS_S_i_param_0];
	ld.param.u64 	%rd6, [_Z19GPU_matrix_multiplyPfS_S_i_param_1];
	ld.param.u64 	%rd4, [_Z19GPU_matrix_multiplyPfS_S_i_param_2];
	ld.param.u32 	%r50, [_Z19GPU_matrix_multiplyPfS_S_i_param_3];
	cvta.to.global.u64 	%rd1, %rd6;
	cvta.to.global.u64 	%rd2, %rd5;
	setp.lt.s32 	%p1, %r50, 1;
	@%p1 bra 	$L__BB0_16;
	add.s32 	%r1, %r50, -1;
	and.b32  	%r2, %r50, 7;
	and.b32  	%r3, %r50, 3;
	and.b32  	%r4, %r50, 2147483640;
	neg.s32 	%r5, %r4;
	shl.b32 	%r6, %r50, 3;
	shl.b32 	%r7, %r50, 1;
	mul.lo.s32 	%r8, %r50, 3;
	shl.b32 	%r9, %r50, 2;
	mul.lo.s32 	%r10, %r50, 5;
	mul.lo.s32 	%r11, %r50, 6;
	mul.lo.s32 	%r12, %r50, 7;
	cvta.to.global.u64 	%rd3, %rd4;
	mov.b32 	%r67, 0;
$L__BB0_2:
	mul.lo.s32 	%r14, %r67, %r50;
	mov.f32 	%f67, 0f00000000;
	mov.b32 	%r68, 0;
	cvt.u64.u32 	%rd44, %r14;
$L__BB0_3:
	setp.lt.u32 	%p2, %r1, 7;
	mov.b32 	%r80, 0;
	@%p2 bra 	$L__BB0_6;
	add.s32 	%r77, %r50, %r68;
	add.s32 	%r76, %r7, %r68;
	add.s32 	%r75, %r8, %r68;
	add.s32 	%r74, %r9, %r68;
	add.s32 	%r73, %r10, %r68;
	add.s32 	%r72, %r11, %r68;
	add.s32 	%r71, %r12, %r68;
	mov.u32 	%r69, %r14;
	mov.u32 	%r70, %r68;
	mov.u32 	%r78, %r5;
$L__BB0_5:
	.pragma "nounroll";
	mul.wide.u32 	%rd7, %r69, 4;
	add.s64 	%rd8, %rd2, %rd7;
	ld.global.f32 	%f16, [%rd8];
	mul.wide.u32 	%rd9, %r70, 4;
	add.s64 	%rd10, %rd1, %rd9;
	ld.global.f32 	%f17, [%rd10];
	fma.rn.f32 	%f18, %f16, %f17, %f67;
	ld.global.f32 	%f19, [%rd8+4];
	mul.wide.u32 	%rd11, %r77, 4;
	add.s64 	%rd12, %rd1, %rd11;
	ld.global.f32 	%f20, [%rd12];
	fma.rn.f32 	%f21, %f19, %f20, %f18;
	ld.global.f32 	%f22, [%rd8+8];
	mul.wide.u32 	%rd13, %r76, 4;
	add.s64 	%rd14, %rd1, %rd13;
	ld.global.f32 	%f23, [%rd14];
	fma.rn.f32 	%f24, %f22, %f23, %f21;
	ld.global.f32 	%f25, [%rd8+12];
	mul.wide.u32 	%rd15, %r75, 4;
	add.s64 	%rd16, %rd1, %rd15;
	ld.global.f32 	%f26, [%rd16];
	fma.rn.f32 	%f27, %f25, %f26, %f24;
	ld.global.f32 	%f28, [%rd8+16];
	mul.wide.u32 	%rd17, %r74, 4;
	add.s64 	%rd18, %rd1, %rd17;
	ld.global.f32 	%f29, [%rd18];
	fma.rn.f32 	%f30, %f28, %f29, %f27;
	ld.global.f32 	%f31, [%rd8+20];
	mul.wide.u32 	%rd19, %r73, 4;
	add.s64 	%rd20, %rd1, %rd19;
	ld.global.f32 	%f32, [%rd20];
	fma.rn.f32 	%f33, %f31, %f32, %f30;
	ld.global.f32 	%f34, [%rd8+24];
	mul.wide.u32 	%rd21, %r72, 4;
	add.s64 	%rd22, %rd1, %rd21;
	ld.global.f32 	%f35, [%rd22];
	fma.rn.f32 	%f36, %f34, %f35, %f33;
	ld.global.f32 	%f37, [%rd8+28];
	mul.wide.u32 	%rd23, %r71, 4;
	add.s64 	%rd24, %rd1, %rd23;
	ld.global.f32 	%f38, [%rd24];
	fma.rn.f32 	%f67, %f37, %f38, %f36;
	add.s32 	%r78, %r78, 8;
	add.s32 	%r77, %r77, %r6;
	add.s32 	%r76, %r76, %r6;
	add.s32 	%r75, %r75, %r6;
	add.s32 	%r74, %r74, %r6;
	add.s32 	%r73, %r73, %r6;
	add.s32 	%r72, %r72, %r6;
	add.s32 	%r71, %r71, %r6;
	add.s32 	%r70, %r70, %r6;
	add.s32 	%r69, %r69, 8;
	setp.ne.s32 	%p3, %r78, 0;
	mov.u32 	%r80, %r4;
	@%p3 bra 	$L__BB0_5;
$L__BB0_6:
	setp.eq.s32 	%p4, %r2, 0;
	@%p4 bra 	$L__BB0_14;
	add.s32 	%r54, %r2, -1;
	setp.lt.u32 	%p5, %r54, 3;
	@%p5 bra 	$L__BB0_9;
	add.s32 	%r55, %r80, %r14;
	mul.wide.u32 	%rd25, %r55, 4;
	add.s64 	%rd26, %rd2, %rd25;
	ld.global.f32 	%f40, [%rd26];
	mad.lo.s32 	%r56, %r80, %r50, %r68;
	mul.wide.u32 	%rd27, %r56, 4;
	add.s64 	%rd28, %rd1, %rd27;
	ld.global.f32 	%f41, [%rd28];
	fma.rn.f32 	%f42, %f40, %f41, %f67;
	cvt.u64.u32 	%rd30, %r80;
	add.s64 	%rd31, %rd30, %rd44;
	shl.b64 	%rd32, %rd31, 2;
	add.s64 	%rd33, %rd2, %rd32;
	ld.global.f32 	%f43, [%rd33+4];
	add.s32 	%r57, %r56, %r50;
	mul.wide.u32 	%rd34, %r57, 4;
	add.s64 	%rd35, %rd1, %rd34;
	ld.global.f32 	%f44, [%rd35];
	fma.rn.f32 	%f45, %f43, %f44, %f42;
	ld.global.f32 	%f46, [%rd33+8];
	add.s32 	%r58, %r57, %r50;
	mul.wide.u32 	%rd36, %r58, 4;
	add.s64 	%rd37, %rd1, %rd36;
	ld.global.f32 	%f47, [%rd37];
	fma.rn.f32 	%f48, %f46, %f47, %f45;
	ld.global.f32 	%f49, [%rd33+12];
	add.s32 	%r59, %r58, %r50;
	mul.wide.u32 	%rd38, %r59, 4;
	add.s64 	%rd39, %rd1, %rd38;
	ld.global.f32 	%f50, [%rd39];
	fma.rn.f32 	%f67, %f49, %f50, %f48;
	add.s32 	%r80, %r80, 4;
$L__BB0_9:
	setp.eq.s32 	%p6, %r3, 0;
	@%p6 bra 	$L__BB0_14;
	setp.eq.s32 	%p7, %r3, 1;
	@%p7 bra 	$L__BB0_12;
	add.s32 	%r60, %r80, %r14;
	mul.wide.u32 	%rd40, %r60, 4;
	add.s64 	%rd41, %rd2, %rd40;
	ld.global.f32 	%f52, [%rd41];
	mad.lo.s32 	%r61, %r80, %r50, %r68;
	mul.wide.u32 	%rd42, %r61, 4;
	add.s64 	%rd43, %rd1, %rd42;
	ld.global.f32 	%f53, [%rd43];
	fma.rn.f32 	%f54, %f52, %f53, %f67;
	cvt.u64.u32 	%rd45, %r80;
	add.s64 	%rd46, %rd45, %rd44;
	shl.b64 	%rd47, %rd46, 2;
	add.s64 	%rd48, %rd2, %rd47;
	ld.global.f32 	%f55, [%rd48+4];
	add.s32 	%r62, %r61, %r50;
	mul.wide.u32 	%rd49, %r62, 4;
	add.s64 	%rd50, %rd1, %rd49;
	ld.global.f32 	%f56, [%rd50];
	fma.rn.f32 	%f67, %f55, %f56, %f54;
	add.s32 	%r80, %r80, 2;
$L__BB0_12:
	and.b32  	%r63, %r50, 1;
	setp.eq.b32 	%p8, %r63, 1;
	not.pred 	%p9, %p8;
	@%p9 bra 	$L__BB0_14;
	add.s32 	%r64, %r80, %r14;
	mul.wide.u32 	%rd51, %r64, 4;
	add.s64 	%rd52, %rd2, %rd51;
	ld.global.f32 	%f57, [%rd52];
	mad.lo.s32 	%r65, %r80, %r50, %r68;
	mul.wide.u32 	%rd53, %r65, 4;
	add.s64 	%rd54, %rd1, %rd53;
	ld.global.f32 	%f58, [%rd54];
	fma.rn.f32 	%f67, %f57, %f58, %f67;
$L__BB0_14:
	add.s32 	%r66, %r68, %r14;
	mul.wide.u32 	%rd55, %r66, 4;
	add.s64 	%rd56, %rd3, %rd55;
	st.global.f32 	[%rd56], %f67;
	add.s32 	%r68, %r68, 1;
	setp.ne.s32 	%p10, %r68, %r50;
	@%p10 bra 	$L__BB0_3;
	add.s32 	%r67, %r67, 1;
	setp.ne.s32 	%p11, %r67, %r50;
	@%p11 bra 	$L__BB0_2;
$L__BB0_16:
	ret;

}


// ===== COMPILED SASS (sm_100) =====

	.target	sm_100

	.elftype	@"ET_EXEC"


//--------------------- .note.nv.tkinfo           --------------------------
	.section	.note.nv.tkinfo,"",@"SHT_NOTE"
	.sectionflags	@"SHF_NOTE_NV_TKINFO"
	.tkinfo
        /*0018*/ 	.word	0x00000002
        /*0030*/ 	.string	""
        /*0030*/ 	.string	"ptxas"
        /*0030*/ 	.string	"Cuda compilation tools, release 13.0, V13.0.88"
        /*0030*/ 	.string	"Build cuda_13.0.r13.0/compiler.36424714_0"
        /*0030*/ 	.string	"-arch sm_100 -m 64 "



//--------------------- .note.nv.cuinfo           --------------------------
	.section	.note.nv.cuinfo,"",@"SHT_NOTE"
	.sectionflags	@"SHF_NOTE_NV_CUINFO"
        /*0018*/ 	.short	0x0002
        /*001a*/ 	.short	0x0064
        /*001c*/ 	.short	0x0082
	.zero		2


//--------------------- .nv.info                  --------------------------
	.section	.nv.info,"",@"SHT_CUDA_INFO"
	.align	4


	//----- nvinfo : EIATTR_REGCOUNT
	.align		4
        /*0000*/ 	.byte	0x04, 0x2f
        /*0002*/ 	.short	(.L_1 - .L_0)
	.align		4
.L_0:
        /*0004*/ 	.word	index@(_Z19GPU_matrix_multiplyPfS_S_i)
        /*0008*/ 	.word	0x00000020


	//----- nvinfo : EIATTR_FRAME_SIZE
	.align		4
.L_1:
        /*000c*/ 	.byte	0x04, 0x11
        /*000e*/ 	.short	(.L_3 - .L_2)
	.align		4
.L_2:
        /*0010*/ 	.word	index@(_Z19GPU_matrix_multiplyPfS_S_i)
        /*0014*/ 	.word	0x00000000


	//----- nvinfo : EIATTR_MIN_STACK_SIZE
	.align		4
.L_3:
        /*0018*/ 	.byte	0x04, 0x12
        /*001a*/ 	.short	(.L_5 - .L_4)
	.align		4
.L_4:
        /*001c*/ 	.word	index@(_Z19GPU_matrix_multiplyPfS_S_i)
        /*0020*/ 	.word	0x00000000
.L_5:


//--------------------- .nv.compat                --------------------------
	.section	.nv.compat,"",@"SHT_CUDA_COMPAT_INFO"
	.align	4
        /*0000*/ 	.byte	0x02, 0x09, 0x00, 0x00, 0x02, 0x02, 0x01, 0x00, 0x02, 0x05, 0x05, 0x00, 0x03, 0x07, 0x01, 0x01
        /*0010*/ 	.byte	0x02, 0x03, 0x00, 0x00, 0x02, 0x06, 0x01, 0x00, 0x04, 0x0b, 0x08, 0x00, 0x09, 0x00, 0x00, 0x00
        /*0020*/ 	.byte	0x00, 0x00, 0x00, 0x00


//--------------------- .nv.info._Z19GPU_matrix_multiplyPfS_S_i --------------------------
	.section	.nv.info._Z19GPU_matrix_multiplyPfS_S_i,"",@"SHT_CUDA_INFO"
	.sectionflags	@""
	.align	4


	//----- nvinfo : EIATTR_CUDA_API_VERSION
	.align		4
        /*0000*/ 	.byte	0x04, 0x37
        /*0002*/ 	.short	(.L_7 - .L_6)
.L_6:
        /*0004*/ 	.word	0x00000082


	//----- nvinfo : EIATTR_KPARAM_INFO
	.align		4
.L_7:
        /*0008*/ 	.byte	0x04, 0x17
        /*000a*/ 	.short	(.L_9 - .L_8)
.L_8:
        /*000c*/ 	.word	0x00000000
        /*0010*/ 	.short	0x0003
        /*0012*/ 	.short	0x0018
        /*0014*/ 	.byte	0x00, 0xf0, 0x11, 0x00


	//----- nvinfo : EIATTR_KPARAM_INFO
	.align		4
.L_9:
        /*0018*/ 	.byte	0x04, 0x17
        /*001a*/ 	.short	(.L_11 - .L_10)
.L_10:
        /*001c*/ 	.word	0x00000000
        /*0020*/ 	.short	0x0002
        /*0022*/ 	.short	0x0010
        /*0024*/ 	.byte	0x00, 0xf5, 0x21, 0x00


	//----- nvinfo : EIATTR_KPARAM_INFO
	.align		4
.L_11:
        /*0028*/ 	.byte	0x04, 0x17
        /*002a*/ 	.short	(.L_13 - .L_12)
.L_12:
        /*002c*/ 	.word	0x00000000
        /*0030*/ 	.short	0x0001
        /*0032*/ 	.short	0x0008
        /*0034*/ 	.byte	0x00, 0xf5, 0x21, 0x00


	//----- nvinfo : EIATTR_KPARAM_INFO
	.align		4
.L_13:
        /*0038*/ 	.byte	0x04, 0x17
        /*003a*/ 	.short	(.L_15 - .L_14)
.L_14:
        /*003c*/ 	.word	0x00000000
        /*0040*/ 	.short	0x0000
        /*0042*/ 	.short	0x0000
        /*0044*/ 	.byte	0x00, 0xf5, 0x21, 0x00


	//----- nvinfo : EIATTR_SPARSE_MMA_MASK
	.align		4
.L_15:
        /*0048*/ 	.byte	0x03, 0x50
        /*004a*/ 	.short	0x0000


	//----- nvinfo : EIATTR_MAXREG_COUNT
	.align		4
        /*004c*/ 	.byte	0x03, 0x1b
        /*004e*/ 	.short	0x00ff


	//----- nvinfo : EIATTR_MERCURY_ISA_VERSION
	.align		4
        /*0050*/ 	.byte	0x03, 0x5f
        /*0052*/ 	.short	0x0101


	//----- nvinfo : EIATTR_VRC_CTA_INIT_COUNT
	.align		4
        /*0054*/ 	.byte	0x02, 0x4a
	.zero		1
	.zero		1


	//----- nvinfo : EIATTR_EXIT_INSTR_OFFSETS
	.align		4
        /*0058*/ 	.byte	0x04, 0x1c
        /*005a*/ 	.short	(.L_17 - .L_16)


	//   ....[0]....
.L_16:
        /*005c*/ 	.word	0x00000030


	//   ....[1]....
        /*0060*/ 	.word	0x00000a20


	//----- nvinfo : EIATTR_CBANK_PARAM_SIZE
	.align		4
.L_17:
        /*0064*/ 	.byte	0x03, 0x19
        /*0066*/ 	.short	0x001c


	//----- nvinfo : EIATTR_PARAM_CBANK
	.align		4
        /*0068*/ 	.byte	0x04, 0x0a
        /*006a*/ 	.short	(.L_19 - .L_18)
	.align		4
.L_18:
        /*006c*/ 	.word	index@(.nv.constant0._Z19GPU_matrix_multiplyPfS_S_i)
        /*0070*/ 	.short	0x0380
        /*0072*/ 	.short	0x001c


	//----- nvinfo : EIATTR_SW_WAR
	.align		4
.L_19:
        /*0074*/ 	.byte	0x04, 0x36
        /*0076*/ 	.short	(.L_21 - .L_20)
.L_20:
        /*0078*/ 	.word	0x00000008
.L_21:


//--------------------- .nv.callgraph             --------------------------
	.section	.nv.callgraph,"",@"SHT_CUDA_CALLGRAPH"
	.align	4
	.sectionentsize	8
	.align		4
        /*0000*/ 	.word	0x00000000
	.align		4
        /*0004*/ 	.word	0xffffffff
	.align		4
        /*0008*/ 	.word	0x00000000
	.align		4
        /*000c*/ 	.word	0xfffffffe
	.align		4
        /*0010*/ 	.word	0x00000000
	.align		4
        /*0014*/ 	.word	0xfffffffd
	.align		4
        /*0018*/ 	.word	0x00000000
	.align		4
        /*001c*/ 	.word	0xfffffffc


//--------------------- .text._Z19GPU_matrix_multiplyPfS_S_i --------------------------
	.section	.text._Z19GPU_matrix_multiplyPfS_S_i,"ax",@progbits
	.align	128
        .global         _Z19GPU_matrix_multiplyPfS_S_i
        .type           _Z19GPU_matrix_multiplyPfS_S_i,@function
        .size           _Z19GPU_matrix_multiplyPfS_S_i,(.L_x_8 - _Z19GPU_matrix_multiplyPfS_S_i)
        .other          _Z19GPU_matrix_multiplyPfS_S_i,@"STO_CUDA_ENTRY STV_DEFAULT"
_Z19GPU_matrix_multiplyPfS_S_i:
.text._Z19GPU_matrix_multiplyPfS_S_i:
[----:B------:R-:W-:Y:S08]  /*0000*/  LDC R1, c[0x0][0x37c] ;  /* 0x0000df00ff017b82 */ /* 0x000ff00000000800 */
[----:B------:R-:W0:Y:S02]  /*0010*/  LDC R3, c[0x0][0x398] ;  /* 0x0000e600ff037b82 */ /* 0x000e240000000800 */
[----:B0-----:R-:W-:-:S13]  /*0020*/  ISETP.GE.AND P0, PT, R3, 0x1, PT ;  /* 0x000000010300780c */ /* 0x001fda0003f06270 */
[----:B------:R-:W-:Y:S05]  /*0030*/  @!P0 EXIT ;  /* 0x000000000000894d */ /* 0x000fea0003800000 */
[C---:B------:R-:W-:Y:S01]  /*0040*/  IADD3 R0, PT, PT, R3.reuse, -0x1, RZ ;  /* 0xffffffff03007810 */ /* 0x040fe20007ffe0ff */
[----:B------:R-:W0:Y:S01]  /*0050*/  LDCU.64 UR6, c[0x0][0x358] ;  /* 0x00006b00ff0677ac */ /* 0x000e220008000a00 */
[C---:B------:R-:W-:Y:S02]  /*0060*/  LOP3.LUT R2, R3.reuse, 0x7, RZ, 0xc0, !PT ;  /* 0x0000000703027812 */ /* 0x040fe400078ec0ff */
[----:B------:R-:W-:Y:S01]  /*0070*/  ISETP.GE.U32.AND P0, PT, R0, 0x7, PT ;  /* 0x000000070000780c */ /* 0x000fe20003f06070 */
[----:B------:R-:W-:Y:S01]  /*0080*/  UMOV UR4, URZ ;  /* 0x000000ff00047c82 */ /* 0x000fe20008000000 */
[C---:B------:R-:W-:Y:S02]  /*0090*/  LOP3.LUT R0, R3.reuse, 0x7ffffff8, RZ, 0xc0, !PT ;  /* 0x7ffffff803007812 */ /* 0x040fe400078ec0ff */
[----:B------:R-:W-:Y:S02]  /*00a0*/  LOP3.LUT R3, R3, 0x3, RZ, 0xc0, !PT ;  /* 0x0000000303037812 */ /* 0x000fe400078ec0ff */
[----:B------:R-:W-:-:S07]  /*00b0*/  IADD3 R4, PT, PT, -R0, RZ, RZ ;  /* 0x000000ff00047210 */ /* 0x000fce0007ffe1ff */
.L_x_6:
[----:B-1----:R-:W1:Y:S01]  /*00c0*/  LDCU UR8, c[0x0][0x398] ;  /* 0x00007300ff0877ac */ /* 0x002e620008000800 */
[----:B------:R-:W-:Y:S01]  /*00d0*/  HFMA2 R16, -RZ, RZ, 0, 0 ;  /* 0x00000000ff107431 */ /* 0x000fe200000001ff */
[----:B------:R-:W-:Y:S01]  /*00e0*/  MOV R6, RZ ;  /* 0x000000ff00067202 */ /* 0x000fe20000000f00 */
[----:B-1----:R-:W-:Y:S02]  /*00f0*/  UIMAD UR5, UR4, UR8, URZ ;  /* 0x00000008040572a4 */ /* 0x002fe4000f8e02ff */
[----:B------:R-:W-:-:S04]  /*0100*/  UIADD3 UR4, UPT, UPT, UR4, 0x1, URZ ;  /* 0x0000000104047890 */ /* 0x000fc8000fffe0ff */
[----:B------:R-:W-:-:S11]  /*0110*/  UISETP.NE.AND UP0, UPT, UR4, UR8, UPT ;  /* 0x000000080400728c */ /* 0x000fd6000bf05270 */
.L_x_5:
[----:B------:R-:W-:Y:S01]  /*0120*/  MOV R5, RZ ;  /* 0x000000ff00057202 */ /* 0x000fe20000000f00 */
[----:B-1----:R-:W-:Y:S06]  /*0130*/  @!P0 BRA `(.L_x_0) ;  /* 0x0000000000ec8947 */ /* 0x002fec0003800000 */
[----:B------:R-:W1:Y:S01]  /*0140*/  LDC R7, c[0x0][0x398] ;  /* 0x0000e600ff077b82 */ /* 0x000e620000000800 */
[----:B------:R-:W-:Y:S01]  /*0150*/  IMAD.U32 R9, RZ, RZ, UR5 ;  /* 0x00000005ff097e24 */ /* 0x000fe2000f8e00ff */
[----:B------:R-:W-:Y:S02]  /*0160*/  MOV R8, R6 ;  /* 0x0000000600087202 */ /* 0x000fe40000000f00 */
[----:B------:R-:W-:Y:S02]  /*0170*/  MOV R10, R4 ;  /* 0x00000004000a7202 */ /* 0x000fe40000000f00 */
[----:B-1----:R-:W-:Y:S01]  /*0180*/  IADD3 R11, PT, PT, R6, R7, RZ ;  /* 0x00000007060b7210 */ /* 0x002fe20007ffe0ff */
[C-C-:B------:R-:W-:Y:S01]  /*0190*/  IMAD R24, R7.reuse, 0x3, R6.reuse ;  /* 0x0000000307187824 */ /* 0x140fe200078e0206 */
[C---:B------:R-:W-:Y:S01]  /*01a0*/  LEA R5, R7.reuse, R6, 0x1 ;  /* 0x0000000607057211 */ /* 0x040fe200078e08ff */
[C-C-:B------:R-:W-:Y:S02]  /*01b0*/  IMAD R25, R7.reuse, 0x4, R6.reuse ;  /* 0x0000000407197824 */ /* 0x140fe400078e0206 */
[----:B------:R-:W-:-:S02]  /*01c0*/  IMAD R26, R7, 0x5, R6 ;  /* 0x00000005071a7824 */ /* 0x000fc400078e0206 */
[C-C-:B------:R-:W-:Y:S02]  /*01d0*/  IMAD R27, R7.reuse, 0x6, R6.reuse ;  /* 0x00000006071b7824 */ /* 0x140fe400078e0206 */
[----:B------:R-:W-:-:S07]  /*01e0*/  IMAD R28, R7, 0x7, R6 ;  /* 0x00000007071c7824 */ /* 0x000fce00078e0206 */
.L_x_1:
[----:B------:R-:W1:Y:S08]  /*01f0*/  LDC.64 R14, c[0x0][0x388] ;  /* 0x0000e200ff0e7b82 */ /* 0x000e700000000a00 */
[----:B------:R-:W2:Y:S01]  /*0200*/  LDC.64 R12, c[0x0][0x380] ;  /* 0x0000e000ff0c7b82 */ /* 0x000ea20000000a00 */
[----:B-1----:R-:W-:-:S06]  /*0210*/  IMAD.WIDE.U32 R18, R8, 0x4, R14 ;  /* 0x0000000408127825 */ /* 0x002fcc00078e000e */
[----:B0-----:R-:W3:Y:S01]  /*0220*/  LDG.E R18, desc[UR6][R18.64] ;  /* 0x0000000612127981 */ /* 0x001ee2000c1e1900 */
[----:B--2---:R-:W-:-:S05]  /*0230*/  IMAD.WIDE.U32 R12, R9, 0x4, R12 ;  /* 0x00000004090c7825 */ /* 0x004fca00078e000c */
[----:B------:R-:W3:Y:S01]  /*0240*/  LDG.E R17, desc[UR6][R12.64] ;  /* 0x000000060c117981 */ /* 0x000ee2000c1e1900 */
[----:B------:R-:W-:-:S04]  /*0250*/  IMAD.WIDE.U32 R22, R11, 0x4, R14 ;  /* 0x000000040b167825 */ /* 0x000fc800078e000e */
[----:B------:R-:W-:Y:S02]  /*0260*/  IMAD.WIDE.U32 R20, R5, 0x4, R14 ;  /* 0x0000000405147825 */ /* 0x000fe400078e000e */
[----:B------:R-:W2:Y:S04]  /*0270*/  LDG.E R22, desc[UR6][R22.64] ;  /* 0x0000000616167981 */ /* 0x000ea8000c1e1900 */
[----:B------:R-:W4:Y:S01]  /*0280*/  LDG.E R20, desc[UR6][R20.64] ;  /* 0x0000000614147981 */ /* 0x000f22000c1e1900 */
[----:B---3--:R-:W-:-:S03]  /*0290*/  FFMA R17, R17, R18, R16 ;  /* 0x0000001211117223 */ /* 0x008fc60000000010 */
[----:B------:R-:W2:Y:S04]  /*02a0*/  LDG.E R16, desc[UR6][R12.64+0x4] ;  /* 0x000004060c107981 */ /* 0x000ea8000c1e1900 */
[----:B------:R-:W4:Y:S01]  /*02b0*/  LDG.E R18, desc[UR6][R12.64+0x8] ;  /* 0x000008060c127981 */ /* 0x000f22000c1e1900 */
[----:B--2---:R-:W-:Y:S01]  /*02c0*/  FFMA R29, R16, R22, R17 ;  /* 0x00000016101d7223 */ /* 0x004fe20000000011 */
[----:B------:R-:W-:Y:S02]  /*02d0*/  IMAD.WIDE.U32 R16, R24, 0x4, R14 ;  /* 0x0000000418107825 */ /* 0x000fe400078e000e */
[----:B------:R-:W2:Y:S02]  /*02e0*/  LDG.E R22, desc[UR6][R12.64+0x10] ;  /* 0x000010060c167981 */ /* 0x000ea4000c1e1900 */
[----:B----4-:R-:W-:Y:S01]  /*02f0*/  FFMA R29, R18, R20, R29 ;  /* 0x00000014121d7223 */ /* 0x010fe2000000001d */
[--C-:B------:R-:W-:Y:S01]  /*0300*/  IMAD.WIDE.U32 R18, R25, 0x4, R14.reuse ;  /* 0x0000000419127825 */ /* 0x100fe200078e000e */
[----:B------:R-:W3:Y:S05]  /*0310*/  LDG.E R17, desc[UR6][R16.64] ;  /* 0x0000000610117981 */ /* 0x000eea000c1e1900 */
[----:B------:R-:W2:Y:S04]  /*0320*/  LDG.E R18, desc[UR6][R18.64] ;  /* 0x0000000612127981 */ /* 0x000ea8000c1e1900 */
[----:B------:R-:W3:Y:S01]  /*0330*/  LDG.E R16, desc[UR6][R12.64+0xc] ;  /* 0x00000c060c107981 */ /* 0x000ee2000c1e1900 */
[----:B------:R-:W-:-:S06]  /*0340*/  IMAD.WIDE.U32 R20, R26, 0x4, R14 ;  /* 0x000000041a147825 */ /* 0x000fcc00078e000e */
[----:B------:R-:W4:Y:S01]  /*0350*/  LDG.E R20, desc[UR6][R20.64] ;  /* 0x0000000614147981 */ /* 0x000f22000c1e1900 */
[----:B---3--:R-:W-:-:S03]  /*0360*/  FFMA R29, R16, R17, R29 ;  /* 0x00000011101d7223 */ /* 0x008fc6000000001d */
[----:B------:R-:W4:Y:S01]  /*0370*/  LDG.E R16, desc[UR6][R12.64+0x14] ;  /* 0x000014060c107981 */ /* 0x000f22000c1e1900 */
[----:B--2---:R-:W-:Y:S01]  /*0380*/  FFMA R29, R22, R18, R29 ;  /* 0x00000012161d7223 */ /* 0x004fe2000000001d */
[--C-:B------:R-:W-:Y:S02]  /*0390*/  IMAD.WIDE.U32 R22, R27, 0x4, R14.reuse ;  /* 0x000000041b167825 */ /* 0x100fe400078e000e */
[----:B------:R-:W2:Y:S02]  /*03a0*/  LDG.E R17, desc[UR6][R12.64+0x18] ;  /* 0x000018060c117981 */ /* 0x000ea4000c1e1900 */
[----:B------:R-:W-:Y:S02]  /*03b0*/  IMAD.WIDE.U32 R14, R28, 0x4, R14 ;  /* 0x000000041c0e7825 */ /* 0x000fe400078e000e */
[----:B------:R-:W3:Y:S04]  /*03c0*/  LDG.E R18, desc[UR6][R12.64+0x1c] ;  /* 0x00001c060c127981 */ /* 0x000ee8000c1e1900 */
[----:B------:R-:W2:Y:S04]  /*03d0*/  LDG.E R22, desc[UR6][R22.64] ;  /* 0x0000000616167981 */ /* 0x000ea8000c1e1900 */
[----:B------:R-:W3:Y:S01]  /*03e0*/  LDG.E R14, desc[UR6][R14.64] ;  /* 0x000000060e0e7981 */ /* 0x000ee2000c1e1900 */
[----:B------:R-:W-:-:S04]  /*03f0*/  IADD3 R10, PT, PT, R10, 0x8, RZ ;  /* 0x000000080a0a7810 */ /* 0x000fc80007ffe0ff */
[----:B------:R-:W-:Y:S01]  /*0400*/  ISETP.NE.AND P1, PT, R10, RZ, PT ;  /* 0x000000ff0a00720c */ /* 0x000fe20003f25270 */
[C---:B------:R-:W-:Y:S01]  /*0410*/  IMAD R25, R7.reuse, 0x8, R25 ;  /* 0x0000000807197824 */ /* 0x040fe200078e0219 */
[----:B------:R-:W-:Y:S01]  /*0420*/  LEA R11, R7, R11, 0x3 ;  /* 0x0000000b070b7211 */ /* 0x000fe200078e18ff */
[----:B------:R-:W-:Y:S01]  /*0430*/  VIADD R9, R9, 0x8 ;  /* 0x0000000809097836 */ /* 0x000fe20000000000 */
[C---:B------:R-:W-:Y:S02]  /*0440*/  LEA R5, R7.reuse, R5, 0x3 ;  /* 0x0000000507057211 */ /* 0x040fe400078e18ff */
[C---:B------:R-:W-:Y:S02]  /*0450*/  LEA R24, R7.reuse, R24, 0x3 ;  /* 0x0000001807187211 */ /* 0x040fe400078e18ff */
[C---:B------:R-:W-:Y:S02]  /*0460*/  LEA R26, R7.reuse, R26, 0x3 ;  /* 0x0000001a071a7211 */ /* 0x040fe400078e18ff */
[----:B------:R-:W-:-:S02]  /*0470*/  LEA R27, R7, R27, 0x3 ;  /* 0x0000001b071b7211 */ /* 0x000fc400078e18ff */
[C---:B------:R-:W-:Y:S02]  /*0480*/  LEA R28, R7.reuse, R28, 0x3 ;  /* 0x0000001c071c7211 */ /* 0x040fe400078e18ff */
[----:B------:R-:W-:Y:S01]  /*0490*/  LEA R8, R7, R8, 0x3 ;  /* 0x0000000807087211 */ /* 0x000fe200078e18ff */
[----:B----4-:R-:W-:-:S04]  /*04a0*/  FFMA R29, R16, R20, R29 ;  /* 0x00000014101d7223 */ /* 0x010fc8000000001d */
[----:B--2---:R-:W-:-:S04]  /*04b0*/  FFMA R17, R17, R22, R29 ;  /* 0x0000001611117223 */ /* 0x004fc8000000001d */
[----:B---3--:R-:W-:Y:S01]  /*04c0*/  FFMA R16, R18, R14, R17 ;  /* 0x0000000e12107223 */ /* 0x008fe20000000011 */
[----:B------:R-:W-:Y:S06]  /*04d0*/  @P1 BRA `(.L_x_1) ;  /* 0xfffffffc00441947 */ /* 0x000fec000383ffff */
[----:B------:R-:W-:-:S07]  /*04e0*/  MOV R5, R0 ;  /* 0x0000000000057202 */ /* 0x000fce0000000f00 */
.L_x_0:
[----:B------:R-:W-:-:S13]  /*04f0*/  ISETP.NE.AND P1, PT, R2, RZ, PT ;  /* 0x000000ff0200720c */ /* 0x000fda0003f25270 */
[----:B------:R-:W-:Y:S05]  /*0500*/  @!P1 BRA `(.L_x_2) ;  /* 0x0000000400209947 */ /* 0x000fea0003800000 */
[----:B------:R-:W-:Y:S02]  /*0510*/  IADD3 R7, PT, PT, R2, -0x1, RZ ;  /* 0xffffffff02077810 */ /* 0x000fe40007ffe0ff */
[----:B------:R-:W-:Y:S02]  /*0520*/  ISETP.NE.AND P1, PT, R3, RZ, PT ;  /* 0x000000ff0300720c */ /* 0x000fe40003f25270 */
[----:B------:R-:W-:-:S13]  /*0530*/  ISETP.GE.U32.AND P2, PT, R7, 0x3, PT ;  /* 0x000000030700780c */ /* 0x000fda0003f46070 */
[----:B------:R-:W-:Y:S05]  /*0540*/  @!P2 BRA `(.L_x_3) ;  /* 0x00000000007ca947 */ /* 0x000fea0003800000 */
[----:B------:R-:W1:Y:S01]  /*0550*/  LDC R7, c[0x0][0x398] ;  /* 0x0000e600ff077b82 */ /* 0x000e620000000800 */
[C---:B------:R-:W-:Y:S02]  /*0560*/  IADD3 R13, PT, PT, R5.reuse, UR5, RZ ;  /* 0x00000005050d7c10 */ /* 0x040fe4000fffe0ff */
[----:B------:R-:W-:-:S05]  /*0570*/  IADD3 R20, P2, PT, R5, UR5, RZ ;  /* 0x0000000505147c10 */ /* 0x000fca000ff5e0ff */
[----:B------:R-:W2:Y:S01]  /*0580*/  LDC.64 R18, c[0x0][0x380] ;  /* 0x0000e000ff127b82 */ /* 0x000ea20000000a00 */
[----:B------:R-:W-:-:S07]  /*0590*/  IMAD.X R21, RZ, RZ, RZ, P2 ;  /* 0x000000ffff157224 */ /* 0x000fce00010e06ff */
[----:B------:R-:W3:Y:S08]  /*05a0*/  LDC.64 R10, c[0x0][0x388] ;  /* 0x0000e200ff0a7b82 */ /* 0x000ef00000000a00 */
[----:B------:R-:W4:Y:S01]  /*05b0*/  LDC.64 R8, c[0x0][0x380] ;  /* 0x0000e000ff087b82 */ /* 0x000f220000000a00 */
[----:B-1----:R-:W-:-:S05]  /*05c0*/  IMAD R12, R5, R7, R6 ;  /* 0x00000007050c7224 */ /* 0x002fca00078e0206 */
[----:B------:R-:W-:Y:S01]  /*05d0*/  IADD3 R17, PT, PT, R12, R7, RZ ;  /* 0x000000070c117210 */ /* 0x000fe20007ffe0ff */
[----:B--2---:R-:W-:-:S06]  /*05e0*/  IMAD.WIDE.U32 R18, R13, 0x4, R18 ;  /* 0x000000040d127825 */ /* 0x004fcc00078e0012 */
[----:B0-----:R-:W2:Y:S01]  /*05f0*/  LDG.E R19, desc[UR6][R18.64] ;  /* 0x0000000612137981 */ /* 0x001ea2000c1e1900 */
[----:B---3--:R-:W-:-:S04]  /*0600*/  IMAD.WIDE.U32 R12, R12, 0x4, R10 ;  /* 0x000000040c0c7825 */ /* 0x008fc800078e000a */
[C---:B------:R-:W-:Y:S01]  /*0610*/  IMAD.WIDE.U32 R14, R17.reuse, 0x4, R10 ;  /* 0x00000004110e7825 */ /* 0x040fe200078e000a */
[-C--:B------:R-:W-:Y:S01]  /*0620*/  IADD3 R17, PT, PT, R17, R7.reuse, RZ ;  /* 0x0000000711117210 */ /* 0x080fe20007ffe0ff */
[----:B------:R-:W2:Y:S01]  /*0630*/  LDG.E R12, desc[UR6][R12.64] ;  /* 0x000000060c0c7981 */ /* 0x000ea2000c1e1900 */
[C---:B----4-:R-:W-:Y:S02]  /*0640*/  LEA R8, P2, R20.reuse, R8, 0x2 ;  /* 0x0000000814087211 */ /* 0x050fe400078410ff */
[C---:B------:R-:W-:Y:S01]  /*0650*/  IADD3 R7, PT, PT, R17.reuse, R7, RZ ;  /* 0x0000000711077210 */ /* 0x040fe20007ffe0ff */
[----:B------:R-:W3:Y:S01]  /*0660*/  LDG.E R14, desc[UR6][R14.64] ;  /* 0x000000060e0e7981 */ /* 0x000ee2000c1e1900 */
[----:B------:R-:W-:Y:S01]  /*0670*/  LEA.HI.X R9, R20, R9, R21, 0x2, P2 ;  /* 0x0000000914097211 */ /* 0x000fe200010f1415 */
[----:B------:R-:W-:-:S04]  /*0680*/  IMAD.WIDE.U32 R20, R17, 0x4, R10 ;  /* 0x0000000411147825 */ /* 0x000fc800078e000a */
[----:B------:R-:W3:Y:S01]  /*0690*/  LDG.E R22, desc[UR6][R8.64+0x4] ;  /* 0x0000040608167981 */ /* 0x000ee2000c1e1900 */
[----:B------:R-:W-:-:S03]  /*06a0*/  IMAD.WIDE.U32 R10, R7, 0x4, R10 ;  /* 0x00000004070a7825 */ /* 0x000fc600078e000a */
[----:B------:R-:W4:Y:S04]  /*06b0*/  LDG.E R20, desc[UR6][R20.64] ;  /* 0x0000000614147981 */ /* 0x000f28000c1e1900 */
[----:B------:R-:W4:Y:S04]  /*06c0*/  LDG.E R24, desc[UR6][R8.64+0x8] ;  /* 0x0000080608187981 */ /* 0x000f28000c1e1900 */
[----:B------:R-:W5:Y:S04]  /*06d0*/  LDG.E R10, desc[UR6][R10.64] ;  /* 0x000000060a0a7981 */ /* 0x000f68000c1e1900 */
[----:B------:R-:W5:Y:S01]  /*06e0*/  LDG.E R18, desc[UR6][R8.64+0xc] ;  /* 0x00000c0608127981 */ /* 0x000f62000c1e1900 */
[----:B------:R-:W-:Y:S01]  /*06f0*/  IADD3 R5, PT, PT, R5, 0x4, RZ ;  /* 0x0000000405057810 */ /* 0x000fe20007ffe0ff */
[----:B--2---:R-:W-:-:S04]  /*0700*/  FFMA R19, R19, R12, R16 ;  /* 0x0000000c13137223 */ /* 0x004fc80000000010 */
[----:B---3--:R-:W-:-:S04]  /*0710*/  FFMA R19, R22, R14, R19 ;  /* 0x0000000e16137223 */ /* 0x008fc80000000013 */
[----:B----4-:R-:W-:-:S04]  /*0720*/  FFMA R19, R24, R20, R19 ;  /* 0x0000001418137223 */ /* 0x010fc80000000013 */
[----:B-----5:R-:W-:-:S07]  /*0730*/  FFMA R16, R18, R10, R19 ;  /* 0x0000000a12107223 */ /* 0x020fce0000000013 */
.L_x_3:
[----:B------:R-:W-:Y:S05]  /*0740*/  @!P1 BRA `(.L_x_2) ;  /* 0x0000000000909947 */ /* 0x000fea0003800000 */
[----:B------:R-:W1:Y:S01]  /*0750*/  LDC R7, c[0x0][0x398] ;  /* 0x0000e600ff077b82 */ /* 0x000e620000000800 */
[----:B------:R-:W-:Y:S02]  /*0760*/  ISETP.NE.AND P2, PT, R3, 0x1, PT ;  /* 0x000000010300780c */ /* 0x000fe40003f45270 */
[----:B-1----:R-:W-:-:S04]  /*0770*/  LOP3.LUT R8, R7, 0x1, RZ, 0xc0, !PT ;  /* 0x0000000107087812 */ /* 0x002fc800078ec0ff */
[----:B------:R-:W-:-:S07]  /*0780*/  ISETP.NE.U32.AND P1, PT, R8, 0x1, PT ;  /* 0x000000010800780c */ /* 0x000fce0003f25070 */
[----:B------:R-:W-:Y:S06]  /*0790*/  @!P2 BRA `(.L_x_4) ;  /* 0x000000000054a947 */ /* 0x000fec0003800000 */
        /* <DEDUP_REMOVED lines=11> */
[----:B---3--:R-:W-:-:S04]  /*0850*/  LEA R10, P2, R18, R10, 0x2 ;  /* 0x0000000a120a7211 */ /* 0x008fc800078410ff */
[----:B------:R-:W-:Y:S01]  /*0860*/  LEA.HI.X R11, R18, R11, R19, 0x2, P2 ;  /* 0x0000000b120b7211 */ /* 0x000fe200010f1413 */
[----:B----4-:R-:W-:-:S05]  /*0870*/  IMAD.WIDE.U32 R12, R17, 0x4, R8 ;  /* 0x00000004110c7825 */ /* 0x010fca00078e0008 */
[----:B------:R-:W3:Y:S01]  /*0880*/  LDG.E R11, desc[UR6][R10.64+0x4] ;  /* 0x000004060a0b7981 */ /* 0x000ee2000c1e1900 */
[----:B------:R-:W-:-:S03]  /*0890*/  IMAD.WIDE.U32 R8, R21, 0x4, R8 ;  /* 0x0000000415087825 */ /* 0x000fc600078e0008 */
[----:B------:R-:W2:Y:S04]  /*08a0*/  LDG.E R12, desc[UR6][R12.64] ;  /* 0x000000060c0c7981 */ /* 0x000ea8000c1e1900 */
[----:B------:R-:W3:Y:S01]  /*08b0*/  LDG.E R8, desc[UR6][R8.64] ;  /* 0x0000000608087981 */ /* 0x000ee2000c1e1900 */
[----:B------:R-:W-:Y:S01]  /*08c0*/  IADD3 R5, PT, PT, R5, 0x2, RZ ;  /* 0x0000000205057810 */ /* 0x000fe20007ffe0ff */
[----:B--2---:R-:W-:-:S04]  /*08d0*/  FFMA R16, R15, R12, R16 ;  /* 0x0000000c0f107223 */ /* 0x004fc80000000010 */
[----:B---3--:R-:W-:-:S07]  /*08e0*/  FFMA R16, R11, R8, R16 ;  /* 0x000000080b107223 */ /* 0x008fce0000000010 */
.L_x_4:
[----:B------:R-:W-:Y:S05]  /*08f0*/  @P1 BRA `(.L_x_2) ;  /* 0x0000000000241947 */ /* 0x000fea0003800000 */
[----:B------:R-:W1:Y:S01]  /*0900*/  LDC.64 R8, c[0x0][0x380] ;  /* 0x0000e000ff087b82 */ /* 0x000e620000000a00 */
[C---:B------:R-:W-:Y:S01]  /*0910*/  IADD3 R13, PT, PT, R5.reuse, UR5, RZ ;  /* 0x00000005050d7c10 */ /* 0x040fe2000fffe0ff */
[----:B------:R-:W-:-:S06]  /*0920*/  IMAD R7, R5, R7, R6 ;  /* 0x0000000705077224 */ /* 0x000fcc00078e0206 */
[----:B------:R-:W2:Y:S01]  /*0930*/  LDC.64 R10, c[0x0][0x388] ;  /* 0x0000e200ff0a7b82 */ /* 0x000ea20000000a00 */
[----:B-1----:R-:W-:-:S06]  /*0940*/  IMAD.WIDE.U32 R8, R13, 0x4, R8 ;  /* 0x000000040d087825 */ /* 0x002fcc00078e0008 */
[----:B0-----:R-:W3:Y:S01]  /*0950*/  LDG.E R9, desc[UR6][R8.64] ;  /* 0x0000000608097981 */ /* 0x001ee2000c1e1900 */
[----:B--2---:R-:W-:-:S06]  /*0960*/  IMAD.WIDE.U32 R10, R7, 0x4, R10 ;  /* 0x00000004070a7825 */ /* 0x004fcc00078e000a */
[----:B------:R-:W3:Y:S02]  /*0970*/  LDG.E R10, desc[UR6][R10.64] ;  /* 0x000000060a0a7981 */ /* 0x000ee4000c1e1900 */
[----:B---3--:R-:W-:-:S07]  /*0980*/  FFMA R16, R9, R10, R16 ;  /* 0x0000000a09107223 */ /* 0x008fce0000000010 */
.L_x_2:
[----:B------:R-:W1:Y:S01]  /*0990*/  LDCU UR8, c[0x0][0x398] ;  /* 0x00007300ff0877ac */ /* 0x000e620008000800 */
[----:B------:R-:W2:Y:S01]  /*09a0*/  LDC.64 R8, c[0x0][0x390] ;  /* 0x0000e400ff087b82 */ /* 0x000ea20000000a00 */
[C---:B------:R-:W-:Y:S02]  /*09b0*/  IADD3 R5, PT, PT, R6.reuse, UR5, RZ ;  /* 0x0000000506057c10 */ /* 0x040fe4000fffe0ff */
[----:B------:R-:W-:-:S04]  /*09c0*/  IADD3 R6, PT, PT, R6, 0x1, RZ ;  /* 0x0000000106067810 */ /* 0x000fc80007ffe0ff */
[----:B-1----:R-:W-:Y:S01]  /*09d0*/  ISETP.NE.AND P1, PT, R6, UR8, PT ;  /* 0x0000000806007c0c */ /* 0x002fe2000bf25270 */
[----:B--2---:R-:W-:-:S05]  /*09e0*/  IMAD.WIDE.U32 R8, R5, 0x4, R8 ;  /* 0x0000000405087825 */ /* 0x004fca00078e0008 */
[----:B0-----:R1:W-:Y:S07]  /*09f0*/  STG.E desc[UR6][R8.64], R16 ;  /* 0x0000001008007986 */ /* 0x0013ee000c101906 */
[----:B------:R-:W-:Y:S05]  /*0a00*/  @P1 BRA `(.L_x_5) ;  /* 0xfffffff400c41947 */ /* 0x000fea000383ffff */
[----:B------:R-:W-:Y:S05]  /*0a10*/  BRA.U UP0, `(.L_x_6) ;  /* 0xfffffff500a87547 */ /* 0x000fea000b83ffff */
[----:B------:R-:W-:Y:S05]  /*0a20*/  EXIT ;  /* 0x000000000000794d */ /* 0x000fea0003800000 */
.L_x_7:
[----:B------:R-:W-:-:S00]  /*0a30*/  BRA `(.L_x_7) ;  /* 0xfffffffc00fc7947 */ /* 0x000fc0000383ffff */
[----:B------:R-:W-:-:S00]  /*0a40*/  NOP ;  /* 0x0000000000007918 */ /* 0x000fc00000000000 */
        /* <DEDUP_REMOVED lines=11> */
.L_x_8:


//--------------------- .nv.shared.reserved.0     --------------------------
	.section	.nv.shared.reserved.0,"aw",@nobits
	.weak		__nv_reservedSMEM_offset_0_alias
	.size		__nv_reservedSMEM_offset_0_alias, 0, 64
	.other		__nv_reservedSMEM_offset_0_alias,@"STO_CUDA_RESERVED_SHARED STV_DEFAULT"
__nv_reservedSMEM_offset_0_alias:
	.zero		0
	.zero		64


//--------------------- .nv.constant0._Z19GPU_matrix_multiplyPfS_S_i --------------------------
	.section	.nv.constant0._Z19GPU_matrix_multiplyPfS_S_i,"a",@progbits
	.sectionflags	@""
	.align	4
.nv.constant0._Z19GPU_matrix_multiplyPfS_S_i:
	.zero		924


//--------------------- SYMBOLS --------------------------

	.type		.nv.reservedSmem.offset0,@object
	.size		.nv.reservedSmem.offset0,0x4
